//
// Generated by NVIDIA NVVM Compiler
//
// Compiler Build ID: CL-36424714
// Cuda compilation tools, release 13.0, V13.0.88
// Based on NVVM 20.0.0
//

.version 9.0
.target sm_100
.address_size 64

	// .globl	_Z14matrixMulByGPUPA300_iS0_
.global .attribute(.managed) .align 4 .b8 a[360000];
.global .attribute(.managed) .align 4 .b8 b[360000];
// _ZZ14matrixMulByGPUPA300_iS0_E13shared_memory has been demoted

.visible .entry _Z14matrixMulByGPUPA300_iS0_(
	.param .u64 .ptr .align 1 _Z14matrixMulByGPUPA300_iS0__param_0,
	.param .u64 .ptr .align 1 _Z14matrixMulByGPUPA300_iS0__param_1
)
{
	.reg .pred 	%p<7>;
	.reg .b32 	%r<24>;
	.reg .b64 	%rd<11>;
	// demoted variable
	.shared .align 4 .b8 _ZZ14matrixMulByGPUPA300_iS0_E13shared_memory[1156];
	ld.param.u64 	%rd2, [_Z14matrixMulByGPUPA300_iS0__param_0];
	cvta.to.global.u64 	%rd1, %rd2;
	mov.u32 	%r1, %tid.x;
	mov.u32 	%r9, %ctaid.x;
	mov.u32 	%r10, %ntid.x;
	mul.lo.s32 	%r2, %r9, %r10;
	add.s32 	%r3, %r2, %r1;
	mov.u32 	%r4, %tid.y;
	mov.u32 	%r11, %ctaid.y;
	mov.u32 	%r12, %ntid.y;
	mul.lo.s32 	%r5, %r11, %r12;
	add.s32 	%r13, %r5, %r4;
	setp.gt.s32 	%p1, %r3, 299;
	setp.gt.u32 	%p2, %r13, 299;
	or.pred  	%p3, %p1, %p2;
	@%p3 bra 	$L__BB0_2;
	mul.wide.u32 	%rd3, %r13, 1200;
	add.s64 	%rd4, %rd1, %rd3;
	mul.wide.s32 	%rd5, %r3, 4;
	add.s64 	%rd6, %rd4, %rd5;
	ld.global.u32 	%r14, [%rd6];
	mov.u32 	%r15, _ZZ14matrixMulByGPUPA300_iS0_E13shared_memory;
	mad.lo.s32 	%r16, %r4, 68, %r15;
	shl.b32 	%r17, %r1, 2;
	add.s32 	%r18, %r16, %r17;
	st.shared.u32 	[%r18], %r14;
$L__BB0_2:
	bar.sync 	0;
	add.s32 	%r7, %r5, %r1;
	add.s32 	%r8, %r2, %r4;
	setp.gt.u32 	%p4, %r7, 299;
	setp.gt.s32 	%p5, %r8, 299;
	or.pred  	%p6, %p4, %p5;
	@%p6 bra 	$L__BB0_4;
	mov.u32 	%r19, _ZZ14matrixMulByGPUPA300_iS0_E13shared_memory;
	mad.lo.s32 	%r20, %r1, 68, %r19;
	shl.b32 	%r21, %r4, 2;
	add.s32 	%r22, %r20, %r21;
	ld.shared.u32 	%r23, [%r22];
	mul.wide.s32 	%rd7, %r8, 1200;
	add.s64 	%rd8, %rd1, %rd7;
	mul.wide.u32 	%rd9, %r7, 4;
	add.s64 	%rd10, %rd8, %rd9;
	st.global.u32 	[%rd10], %r23;
$L__BB0_4:
	ret;

}


// ===== COMPILED SASS (sm_100) =====

	.target	sm_100

	.elftype	@"ET_EXEC"


//--------------------- .note.nv.tkinfo           --------------------------
	.section	.note.nv.tkinfo,"",@"SHT_NOTE"
	.sectionflags	@"SHF_NOTE_NV_TKINFO"
	.tkinfo
        /*0018*/ 	.word	0x00000002
        /*0030*/ 	.string	""
        /*0030*/ 	.string	"ptxas"
        /*0030*/ 	.string	"Cuda compilation tools, release 13.0, V13.0.88"
        /*0030*/ 	.string	"Build cuda_13.0.r13.0/compiler.36424714_0"
        /*0030*/ 	.string	"-arch sm_100 -m 64 "



//--------------------- .note.nv.cuinfo           --------------------------
	.section	.note.nv.cuinfo,"",@"SHT_NOTE"
	.sectionflags	@"SHF_NOTE_NV_CUINFO"
        /*0018*/ 	.short	0x0002
        /*001a*/ 	.short	0x0064
        /*001c*/ 	.short	0x0082
	.zero		2


//--------------------- .nv.info                  --------------------------
	.section	.nv.info,"",@"SHT_CUDA_INFO"
	.align	4


	//----- nvinfo : EIATTR_REGCOUNT
	.align		4
        /*0000*/ 	.byte	0x04, 0x2f
        /*0002*/ 	.short	(.L_3 - .L_2)
	.align		4
.L_2:
        /*0004*/ 	.word	index@(_Z14matrixMulByGPUPA300_iS0_)
        /*0008*/ 	.word	0x00000010


	//----- nvinfo : EIATTR_FRAME_SIZE
	.align		4
.L_3:
        /*000c*/ 	.byte	0x04, 0x11
        /*000e*/ 	.short	(.L_5 - .L_4)
	.align		4
.L_4:
        /*0010*/ 	.word	index@(_Z14matrixMulByGPUPA300_iS0_)
        /*0014*/ 	.word	0x00000000


	//----- nvinfo : EIATTR_MIN_STACK_SIZE
	.align		4
.L_5:
        /*0018*/ 	.byte	0x04, 0x12
        /*001a*/ 	.short	(.L_7 - .L_6)
	.align		4
.L_6:
        /*001c*/ 	.word	index@(_Z14matrixMulByGPUPA300_iS0_)
        /*0020*/ 	.word	0x00000000
.L_7:


//--------------------- .nv.compat                --------------------------
	.section	.nv.compat,"",@"SHT_CUDA_COMPAT_INFO"
	.align	4
        /*0000*/ 	.byte	0x02, 0x09, 0x00, 0x00, 0x02, 0x02, 0x01, 0x00, 0x02, 0x05, 0x05, 0x00, 0x03, 0x07, 0x01, 0x01
        /*0010*/ 	.byte	0x02, 0x03, 0x00, 0x00, 0x02, 0x06, 0x01, 0x00, 0x04, 0x0b, 0x08, 0x00, 0x09, 0x00, 0x00, 0x00
        /*0020*/ 	.byte	0x00, 0x00, 0x00, 0x00


//--------------------- .nv.info._Z14matrixMulByGPUPA300_iS0_ --------------------------
	.section	.nv.info._Z14matrixMulByGPUPA300_iS0_,"",@"SHT_CUDA_INFO"
	.sectionflags	@""
	.align	4


	//----- nvinfo : EIATTR_CUDA_API_VERSION
	.align		4
        /*0000*/ 	.byte	0x04, 0x37
        /*0002*/ 	.short	(.L_9 - .L_8)
.L_8:
        /*0004*/ 	.word	0x00000082


	//----- nvinfo : EIATTR_KPARAM_INFO
	.align		4
.L_9:
        /*0008*/ 	.byte	0x04, 0x17
        /*000a*/ 	.short	(.L_11 - .L_10)
.L_10:
        /*000c*/ 	.word	0x00000000
        /*0010*/ 	.short	0x0001
        /*0012*/ 	.short	0x0008
        /*0014*/ 	.byte	0x00, 0xf5, 0x21, 0x00


	//----- nvinfo : EIATTR_KPARAM_INFO
	.align		4
.L_11:
        /*0018*/ 	.byte	0x04, 0x17
        /*001a*/ 	.short	(.L_13 - .L_12)
.L_12:
        /*001c*/ 	.word	0x00000000
        /*0020*/ 	.short	0x0000
        /*0022*/ 	.short	0x0000
        /*0024*/ 	.byte	0x00, 0xf5, 0x21, 0x00


	//----- nvinfo : EIATTR_SPARSE_MMA_MASK
	.align		4
.L_13:
        /*0028*/ 	.byte	0x03, 0x50
        /*002a*/ 	.short	0x0000


	//----- nvinfo : EIATTR_MAXREG_COUNT
	.align		4
        /*002c*/ 	.byte	0x03, 0x1b
        /*002e*/ 	.short	0x00ff


	//----- nvinfo : EIATTR_NUM_BARRIERS
	.align		4
        /*0030*/ 	.byte	0x02, 0x4c
        /*0032*/ 	.byte	0x01
	.zero		1


	//----- nvinfo : EIATTR_MERCURY_ISA_VERSION
	.align		4
        /*0034*/ 	.byte	0x03, 0x5f
        /*0036*/ 	.short	0x0101


	//----- nvinfo : EIATTR_VRC_CTA_INIT_COUNT
	.align		4
        /*0038*/ 	.byte	0x02, 0x4a
	.zero		1
	.zero		1


	//----- nvinfo : EIATTR_EXIT_INSTR_OFFSETS
	.align		4
        /*003c*/ 	.byte	0x04, 0x1c
        /*003e*/ 	.short	(.L_15 - .L_14)


	//   ....[0]....
.L_14:
        /*0040*/ 	.word	0x000001d0


	//   ....[1]....
        /*0044*/ 	.word	0x00000280


	//----- nvinfo : EIATTR_CBANK_PARAM_SIZE
	.align		4
.L_15:
        /*0048*/ 	.byte	0x03, 0x19
        /*004a*/ 	.short	0x0010


	//----- nvinfo : EIATTR_PARAM_CBANK
	.align		4
        /*004c*/ 	.byte	0x04, 0x0a
        /*004e*/ 	.short	(.L_17 - .L_16)
	.align		4
.L_16:
        /*0050*/ 	.word	index@(.nv.constant0._Z14matrixMulByGPUPA300_iS0_)
        /*0054*/ 	.short	0x0380
        /*0056*/ 	.short	0x0010


	//----- nvinfo : EIATTR_SW_WAR
	.align		4
.L_17:
        /*0058*/ 	.byte	0x04, 0x36
        /*005a*/ 	.short	(.L_19 - .L_18)
.L_18:
        /*005c*/ 	.word	0x00000008
.L_19:


//--------------------- .nv.callgraph             --------------------------
	.section	.nv.callgraph,"",@"SHT_CUDA_CALLGRAPH"
	.align	4
	.sectionentsize	8
	.align		4
        /*0000*/ 	.word	0x00000000
	.align		4
        /*0004*/ 	.word	0xffffffff
	.align		4
        /*0008*/ 	.word	0x00000000
	.align		4
        /*000c*/ 	.word	0xfffffffe
	.align		4
        /*0010*/ 	.word	0x00000000
	.align		4
        /*0014*/ 	.word	0xfffffffd
	.align		4
        /*0018*/ 	.word	0x00000000
	.align		4
        /*001c*/ 	.word	0xfffffffc


//--------------------- .nv.constant4             --------------------------
	.section	.nv.constant4,"a",@progbits
	.align	8
	.align		8
.nv.constant4:
        /*0000*/ 	.dword	a
	.align		8
        /*0008*/ 	.dword	b


//--------------------- .text._Z14matrixMulByGPUPA300_iS0_ --------------------------
	.section	.text._Z14matrixMulByGPUPA300_iS0_,"ax",@progbits
	.align	128
        .global         _Z14matrixMulByGPUPA300_iS0_
        .type           _Z14matrixMulByGPUPA300_iS0_,@function
        .size           _Z14matrixMulByGPUPA300_iS0_,(.L_x_1 - _Z14matrixMulByGPUPA300_iS0_)
        .other          _Z14matrixMulByGPUPA300_iS0_,@"STO_CUDA_ENTRY STV_DEFAULT"
_Z14matrixMulByGPUPA300_iS0_:
.text._Z14matrixMulByGPUPA300_iS0_:
[----:B------:R-:W-:Y:S01]  /*0000*/  LDC R1, c[0x0][0x37c] ;  /* 0x0000df00ff017b82 */ /* 0x000fe20000000800 */
[----:B------:R-:W0:Y:S07]  /*0010*/  S2R R13, SR_TID.Y ;  /* 0x00000000000d7919 */ /* 0x000e2e0000002200 */
[----:B------:R-:W1:Y:S01]  /*0020*/  S2UR UR5, SR_CTAID.Y ;  /* 0x00000000000579c3 */ /* 0x000e620000002600 */
[----:B------:R-:W2:Y:S01]  /*0030*/  LDCU UR6, c[0x0][0x360] ;  /* 0x00006c00ff0677ac */ /* 0x000ea20008000800 */
[----:B------:R-:W3:Y:S01]  /*0040*/  S2R R11, SR_TID.X ;  /* 0x00000000000b7919 */ /* 0x000ee20000002100 */
[----:B------:R-:W1:Y:S05]  /*0050*/  LDCU UR7, c[0x0][0x364] ;  /* 0x00006c80ff0777ac */ /* 0x000e6a0008000800 */
[----:B------:R-:W2:Y:S01]  /*0060*/  S2UR UR4, SR_CTAID.X ;  /* 0x00000000000479c3 */ /* 0x000ea20000002500 */
[----:B-1----:R-:W-:-:S06]  /*0070*/  UIMAD UR5, UR5, UR7, URZ ;  /* 0x00000007050572a4 */ /* 0x002fcc000f8e02ff */
[----:B0-----:R-:W-:Y:S01]  /*0080*/  VIADD R7, R13, UR5 ;  /* 0x000000050d077c36 */ /* 0x001fe20008000000 */
[----:B--2---:R-:W-:Y:S01]  /*0090*/  UIMAD UR4, UR4, UR6, URZ ;  /* 0x00000006040472a4 */ /* 0x004fe2000f8e02ff */
[----:B------:R-:W0:Y:S03]  /*00a0*/  LDCU.64 UR6, c[0x0][0x358] ;  /* 0x00006b00ff0677ac */ /* 0x000e260008000a00 */
[----:B------:R-:W-:Y:S02]  /*00b0*/  ISETP.GT.U32.AND P0, PT, R7, 0x12b, PT ;  /* 0x0000012b0700780c */ /* 0x000fe40003f04070 */
[----:B---3--:R-:W-:-:S05]  /*00c0*/  VIADD R5, R11, UR4 ;  /* 0x000000040b057c36 */ /* 0x008fca0008000000 */
[----:B------:R-:W-:-:S13]  /*00d0*/  ISETP.GT.OR P0, PT, R5, 0x12b, P0 ;  /* 0x0000012b0500780c */ /* 0x000fda0000704670 */
[----:B------:R-:W1:Y:S02]  /*00e0*/  @!P0 LDC.64 R2, c[0x0][0x380] ;  /* 0x0000e000ff028b82 */ /* 0x000e640000000a00 */
[----:B-1----:R-:W-:-:S04]  /*00f0*/  @!P0 IMAD.WIDE.U32 R2, R7, 0x4b0, R2 ;  /* 0x000004b007028825 */ /* 0x002fc800078e0002 */
[----:B------:R-:W-:-:S06]  /*0100*/  @!P0 IMAD.WIDE R2, R5, 0x4, R2 ;  /* 0x0000000405028825 */ /* 0x000fcc00078e0202 */
[----:B0-----:R-:W2:Y:S01]  /*0110*/  @!P0 LDG.E R2, desc[UR6][R2.64] ;  /* 0x0000000602028981 */ /* 0x001ea2000c1e1900 */
[----:B------:R-:W-:Y:S01]  /*0120*/  @!P0 MOV R0, 0x400 ;  /* 0x0000040000008802 */ /* 0x000fe20000000f00 */
[----:B------:R-:W-:Y:S01]  /*0130*/  VIADD R7, R11, UR5 ;  /* 0x000000050b077c36 */ /* 0x000fe20008000000 */
[----:B------:R-:W-:Y:S01]  /*0140*/  IADD3 R9, PT, PT, R13, UR4, RZ ;  /* 0x000000040d097c10 */ /* 0x000fe2000fffe0ff */
[----:B------:R-:W0:Y:S03]  /*0150*/  @!P0 S2R R5, SR_CgaCtaId ;  /* 0x0000000000058919 */ /* 0x000e260000008800 */
[----:B------:R-:W-:-:S04]  /*0160*/  ISETP.GT.AND P1, PT, R9, 0x12b, PT ;  /* 0x0000012b0900780c */ /* 0x000fc80003f24270 */
[----:B------:R-:W-:Y:S02]  /*0170*/  ISETP.GT.U32.OR P1, PT, R7, 0x12b, P1 ;  /* 0x0000012b0700780c */ /* 0x000fe40000f24470 */
[----:B0-----:R-:W-:-:S05]  /*0180*/  @!P0 LEA R0, R5, R0, 0x18 ;  /* 0x0000000005008211 */ /* 0x001fca00078ec0ff */
[----:B------:R-:W-:-:S05]  /*0190*/  @!P0 IMAD R0, R13, 0x44, R0 ;  /* 0x000000440d008824 */ /* 0x000fca00078e0200 */
[----:B------:R-:W-:-:S05]  /*01a0*/  @!P0 LEA R5, R11, R0, 0x2 ;  /* 0x000000000b058211 */ /* 0x000fca00078e10ff */
[----:B--2---:R0:W-:Y:S01]  /*01b0*/  @!P0 STS [R5], R2 ;  /* 0x0000000205008388 */ /* 0x0041e20000000800 */
[----:B------:R-:W-:Y:S06]  /*01c0*/  BAR.SYNC.DEFER_BLOCKING 0x0 ;  /* 0x0000000000007b1d */ /* 0x000fec0000010000 */
[----:B------:R-:W-:Y:S05]  /*01d0*/  @P1 EXIT ;  /* 0x000000000000194d */ /* 0x000fea0003800000 */
[----:B------:R-:W1:Y:S01]  /*01e0*/  S2R R3, SR_CgaCtaId ;  /* 0x0000000000037919 */ /* 0x000e620000008800 */
[----:B------:R-:W-:-:S04]  /*01f0*/  MOV R0, 0x400 ;  /* 0x0000040000007802 */ /* 0x000fc80000000f00 */
[----:B-1----:R-:W-:Y:S02]  /*0200*/  LEA R0, R3, R0, 0x18 ;  /* 0x0000000003007211 */ /* 0x002fe400078ec0ff */
[----:B0-----:R-:W0:Y:S03]  /*0210*/  LDC.64 R2, c[0x0][0x380] ;  /* 0x0000e000ff027b82 */ /* 0x001e260000000a00 */
[----:B------:R-:W-:-:S04]  /*0220*/  IMAD R0, R11, 0x44, R0 ;  /* 0x000000440b007824 */ /* 0x000fc800078e0200 */
[----:B------:R-:W-:-:S05]  /*0230*/  IMAD R0, R13, 0x4, R0 ;  /* 0x000000040d007824 */ /* 0x000fca00078e0200 */
[----:B------:R-:W1:Y:S01]  /*0240*/  LDS R5, [R0] ;  /* 0x0000000000057984 */ /* 0x000e620000000800 */
[----:B0-----:R-:W-:-:S04]  /*0250*/  IMAD.WIDE R2, R9, 0x4b0, R2 ;  /* 0x000004b009027825 */ /* 0x001fc800078e0202 */
[----:B------:R-:W-:-:S05]  /*0260*/  IMAD.WIDE.U32 R2, R7, 0x4, R2 ;  /* 0x0000000407027825 */ /* 0x000fca00078e0002 */
[----:B-1----:R-:W-:Y:S01]  /*0270*/  STG.E desc[UR6][R2.64], R5 ;  /* 0x0000000502007986 */ /* 0x002fe2000c101906 */
[----:B------:R-:W-:Y:S05]  /*0280*/  EXIT ;  /* 0x000000000000794d */ /* 0x000fea0003800000 */
.L_x_0:
[----:B------:R-:W-:-:S00]  /*0290*/  BRA `(.L_x_0) ;  /* 0xfffffffc00fc7947 */ /* 0x000fc0000383ffff */
[----:B------:R-:W-:-:S00]  /*02a0*/  NOP ;  /* 0x0000000000007918 */ /* 0x000fc00000000000 */
        /* <DEDUP_REMOVED lines=13> */
.L_x_1:


//--------------------- .nv.shared._Z14matrixMulByGPUPA300_iS0_ --------------------------
	.section	.nv.shared._Z14matrixMulByGPUPA300_iS0_,"aw",@nobits
	.sectionflags	@""
	.align	4
.nv.shared._Z14matrixMulByGPUPA300_iS0_:
	.zero		2180


//--------------------- .nv.shared.reserved.0     --------------------------
	.section	.nv.shared.reserved.0,"aw",@nobits
	.weak		__nv_reservedSMEM_offset_0_alias
	.size		__nv_reservedSMEM_offset_0_alias, 0, 64
	.other		__nv_reservedSMEM_offset_0_alias,@"STO_CUDA_RESERVED_SHARED STV_DEFAULT"
__nv_reservedSMEM_offset_0_alias:
	.zero		0
	.zero		64


//--------------------- .nv.global                --------------------------
	.section	.nv.global,"aw",@nobits
	.align	4
.nv.global:
	.type		a,@object
	.size		a,(b - a)
	.other		a,@"STV_DEFAULT STO_CUDA_MANAGED"
a:
	.zero		360000
	.type		b,@object
	.size		b,(.L_1 - b)
	.other		b,@"STV_DEFAULT STO_CUDA_MANAGED"
b:
	.zero		360000
.L_1:


//--------------------- .nv.constant0._Z14matrixMulByGPUPA300_iS0_ --------------------------
	.section	.nv.constant0._Z14matrixMulByGPUPA300_iS0_,"a",@progbits
	.sectionflags	@""
	.align	4
.nv.constant0._Z14matrixMulByGPUPA300_iS0_:
	.zero		912


//--------------------- SYMBOLS --------------------------

	.type		.nv.reservedSmem.offset0,@object
	.size		.nv.reservedSmem.offset0,0x4
	.type		.nv.reservedSmem.cap,@object
	.size		.nv.reservedSmem.cap,0x4
